//
// Generated by NVIDIA NVVM Compiler
//
// Compiler Build ID: CL-36424714
// Cuda compilation tools, release 13.0, V13.0.88
// Based on NVVM 20.0.0
//

.version 9.0
.target sm_100
.address_size 64

	// .globl	divergence

.visible .entry divergence(
	.param .u64 .ptr .align 1 divergence_param_0,
	.param .u64 .ptr .align 1 divergence_param_1,
	.param .u64 .ptr .align 1 divergence_param_2,
	.param .u32 divergence_param_3,
	.param .u32 divergence_param_4
)
{
	.reg .pred 	%p<8>;
	.reg .b32 	%r<20>;
	.reg .b32 	%f<8>;
	.reg .b64 	%rd<13>;

	ld.param.u64 	%rd1, [divergence_param_0];
	ld.param.u64 	%rd2, [divergence_param_1];
	ld.param.u64 	%rd3, [divergence_param_2];
	ld.param.u32 	%r4, [divergence_param_3];
	ld.param.u32 	%r6, [divergence_param_4];
	mov.u32 	%r7, %ctaid.x;
	mov.u32 	%r8, %ntid.x;
	mov.u32 	%r9, %tid.x;
	mad.lo.s32 	%r10, %r7, %r8, %r9;
	mov.u32 	%r11, %ctaid.y;
	mov.u32 	%r12, %ntid.y;
	mov.u32 	%r13, %tid.y;
	mad.lo.s32 	%r14, %r11, %r12, %r13;
	setp.lt.s32 	%p1, %r10, 1;
	setp.eq.s32 	%p2, %r14, 0;
	or.pred  	%p3, %p1, %p2;
	add.s32 	%r15, %r6, -1;
	setp.ge.s32 	%p4, %r10, %r15;
	or.pred  	%p5, %p3, %p4;
	add.s32 	%r16, %r4, -1;
	setp.ge.s32 	%p6, %r14, %r16;
	or.pred  	%p7, %p5, %p6;
	@%p7 bra 	$L__BB0_2;
	cvta.to.global.u64 	%rd4, %rd2;
	cvta.to.global.u64 	%rd5, %rd3;
	cvta.to.global.u64 	%rd6, %rd1;
	mad.lo.s32 	%r17, %r6, %r14, %r10;
	mul.wide.s32 	%rd7, %r17, 4;
	add.s64 	%rd8, %rd4, %rd7;
	ld.global.f32 	%f1, [%rd8+4];
	ld.global.f32 	%f2, [%rd8];
	sub.f32 	%f3, %f1, %f2;
	add.s32 	%r18, %r17, %r6;
	add.s32 	%r19, %r18, 1;
	mul.wide.s32 	%rd9, %r19, 4;
	add.s64 	%rd10, %rd5, %rd9;
	ld.global.f32 	%f4, [%rd10];
	add.s64 	%rd11, %rd5, %rd7;
	ld.global.f32 	%f5, [%rd11];
	sub.f32 	%f6, %f4, %f5;
	add.f32 	%f7, %f3, %f6;
	add.s64 	%rd12, %rd6, %rd7;
	st.global.f32 	[%rd12], %f7;
$L__BB0_2:
	ret;

}
	// .globl	pressure
.visible .entry pressure(
	.param .u64 .ptr .align 1 pressure_param_0,
	.param .u64 .ptr .align 1 pressure_param_1,
	.param .u64 .ptr .align 1 pressure_param_2,
	.param .u32 pressure_param_3,
	.param .u32 pressure_param_4
)
{
	.reg .pred 	%p<8>;
	.reg .b32 	%r<24>;
	.reg .b32 	%f<11>;
	.reg .b64 	%rd<16>;

	ld.param.u64 	%rd1, [pressure_param_0];
	ld.param.u64 	%rd2, [pressure_param_1];
	ld.param.u64 	%rd3, [pressure_param_2];
	ld.param.u32 	%r4, [pressure_param_3];
	ld.param.u32 	%r6, [pressure_param_4];
	mov.u32 	%r7, %ctaid.x;
	mov.u32 	%r8, %ntid.x;
	mov.u32 	%r9, %tid.x;
	mad.lo.s32 	%r10, %r7, %r8, %r9;
	mov.u32 	%r11, %ctaid.y;
	mov.u32 	%r12, %ntid.y;
	mov.u32 	%r13, %tid.y;
	mad.lo.s32 	%r14, %r11, %r12, %r13;
	setp.lt.s32 	%p1, %r10, 1;
	setp.eq.s32 	%p2, %r14, 0;
	or.pred  	%p3, %p1, %p2;
	add.s32 	%r15, %r6, -1;
	setp.ge.s32 	%p4, %r10, %r15;
	or.pred  	%p5, %p3, %p4;
	add.s32 	%r16, %r4, -1;
	setp.ge.s32 	%p6, %r14, %r16;
	or.pred  	%p7, %p5, %p6;
	@%p7 bra 	$L__BB1_2;
	cvta.to.global.u64 	%rd4, %rd2;
	cvta.to.global.u64 	%rd5, %rd3;
	cvta.to.global.u64 	%rd6, %rd1;
	mul.lo.s32 	%r17, %r6, %r14;
	add.s32 	%r18, %r17, %r10;
	add.s32 	%r19, %r17, %r6;
	add.s32 	%r20, %r18, %r6;
	mul.wide.s32 	%rd7, %r20, 4;
	add.s64 	%rd8, %rd4, %rd7;
	ld.global.f32 	%f1, [%rd8];
	shl.b32 	%r21, %r6, 1;
	sub.s32 	%r22, %r19, %r21;
	add.s32 	%r23, %r22, %r10;
	mul.wide.s32 	%rd9, %r23, 4;
	add.s64 	%rd10, %rd4, %rd9;
	ld.global.f32 	%f2, [%rd10];
	add.f32 	%f3, %f1, %f2;
	mul.wide.s32 	%rd11, %r6, 4;
	add.s64 	%rd12, %rd10, %rd11;
	ld.global.f32 	%f4, [%rd12+4];
	add.f32 	%f5, %f3, %f4;
	ld.global.f32 	%f6, [%rd12+-4];
	add.f32 	%f7, %f5, %f6;
	mul.wide.s32 	%rd13, %r18, 4;
	add.s64 	%rd14, %rd5, %rd13;
	ld.global.f32 	%f8, [%rd14];
	sub.f32 	%f9, %f7, %f8;
	mul.f32 	%f10, %f9, 0f3E800000;
	add.s64 	%rd15, %rd6, %rd13;
	st.global.f32 	[%rd15], %f10;
$L__BB1_2:
	ret;

}
	// .globl	incompress
.visible .entry incompress(
	.param .u64 .ptr .align 1 incompress_param_0,
	.param .u64 .ptr .align 1 incompress_param_1,
	.param .u64 .ptr .align 1 incompress_param_2,
	.param .u32 incompress_param_3,
	.param .u32 incompress_param_4
)
{
	.reg .pred 	%p<8>;
	.reg .b32 	%r<18>;
	.reg .b32 	%f<10>;
	.reg .b64 	%rd<13>;

	ld.param.u64 	%rd1, [incompress_param_0];
	ld.param.u64 	%rd2, [incompress_param_1];
	ld.param.u64 	%rd3, [incompress_param_2];
	ld.param.u32 	%r4, [incompress_param_3];
	ld.param.u32 	%r6, [incompress_param_4];
	mov.u32 	%r7, %ctaid.x;
	mov.u32 	%r8, %ntid.x;
	mov.u32 	%r9, %tid.x;
	mad.lo.s32 	%r10, %r7, %r8, %r9;
	mov.u32 	%r11, %ctaid.y;
	mov.u32 	%r12, %ntid.y;
	mov.u32 	%r13, %tid.y;
	mad.lo.s32 	%r14, %r11, %r12, %r13;
	setp.lt.s32 	%p1, %r10, 1;
	setp.eq.s32 	%p2, %r14, 0;
	or.pred  	%p3, %p1, %p2;
	add.s32 	%r15, %r6, -1;
	setp.ge.s32 	%p4, %r10, %r15;
	or.pred  	%p5, %p3, %p4;
	add.s32 	%r16, %r4, -1;
	setp.ge.s32 	%p6, %r14, %r16;
	or.pred  	%p7, %p5, %p6;
	@%p7 bra 	$L__BB2_2;
	cvta.to.global.u64 	%rd4, %rd3;
	cvta.to.global.u64 	%rd5, %rd1;
	cvta.to.global.u64 	%rd6, %rd2;
	mad.lo.s32 	%r17, %r6, %r14, %r10;
	mul.wide.s32 	%rd7, %r17, 4;
	add.s64 	%rd8, %rd4, %rd7;
	ld.global.f32 	%f1, [%rd8+4];
	ld.global.f32 	%f2, [%rd8];
	sub.f32 	%f3, %f1, %f2;
	mul.wide.s32 	%rd9, %r6, 4;
	add.s64 	%rd10, %rd8, %rd9;
	ld.global.f32 	%f4, [%rd10];
	sub.f32 	%f5, %f4, %f2;
	add.s64 	%rd11, %rd5, %rd7;
	ld.global.f32 	%f6, [%rd11];
	sub.f32 	%f7, %f6, %f3;
	st.global.f32 	[%rd11], %f7;
	add.s64 	%rd12, %rd6, %rd7;
	ld.global.f32 	%f8, [%rd12];
	sub.f32 	%f9, %f8, %f5;
	st.global.f32 	[%rd12], %f9;
$L__BB2_2:
	ret;

}


// ===== COMPILED SASS (sm_100) =====

	.target	sm_100

	.elftype	@"ET_EXEC"


//--------------------- .note.nv.tkinfo           --------------------------
	.section	.note.nv.tkinfo,"",@"SHT_NOTE"
	.sectionflags	@"SHF_NOTE_NV_TKINFO"
	.tkinfo
        /*0018*/ 	.word	0x00000002
        /*0030*/ 	.string	""
        /*0030*/ 	.string	"ptxas"
        /*0030*/ 	.string	"Cuda compilation tools, release 13.0, V13.0.88"
        /*0030*/ 	.string	"Build cuda_13.0.r13.0/compiler.36424714_0"
        /*0030*/ 	.string	"-arch sm_100 -m 64 "



//--------------------- .note.nv.cuinfo           --------------------------
	.section	.note.nv.cuinfo,"",@"SHT_NOTE"
	.sectionflags	@"SHF_NOTE_NV_CUINFO"
        /*0018*/ 	.short	0x0002
        /*001a*/ 	.short	0x0064
        /*001c*/ 	.short	0x0082
	.zero		2


//--------------------- .nv.info                  --------------------------
	.section	.nv.info,"",@"SHT_CUDA_INFO"
	.align	4


	//----- nvinfo : EIATTR_REGCOUNT
	.align		4
        /*0000*/ 	.byte	0x04, 0x2f
        /*0002*/ 	.short	(.L_1 - .L_0)
	.align		4
.L_0:
        /*0004*/ 	.word	index@(divergence)
        /*0008*/ 	.word	0x00000010


	//----- nvinfo : EIATTR_FRAME_SIZE
	.align		4
.L_1:
        /*000c*/ 	.byte	0x04, 0x11
        /*000e*/ 	.short	(.L_3 - .L_2)
	.align		4
.L_2:
        /*0010*/ 	.word	index@(divergence)
        /*0014*/ 	.word	0x00000000


	//----- nvinfo : EIATTR_REGCOUNT
	.align		4
.L_3:
        /*0018*/ 	.byte	0x04, 0x2f
        /*001a*/ 	.short	(.L_5 - .L_4)
	.align		4
.L_4:
        /*001c*/ 	.word	index@(pressure)
        /*0020*/ 	.word	0x00000012


	//----- nvinfo : EIATTR_FRAME_SIZE
	.align		4
.L_5:
        /*0024*/ 	.byte	0x04, 0x11
        /*0026*/ 	.short	(.L_7 - .L_6)
	.align		4
.L_6:
        /*0028*/ 	.word	index@(pressure)
        /*002c*/ 	.word	0x00000000


	//----- nvinfo : EIATTR_REGCOUNT
	.align		4
.L_7:
        /*0030*/ 	.byte	0x04, 0x2f
        /*0032*/ 	.short	(.L_9 - .L_8)
	.align		4
.L_8:
        /*0034*/ 	.word	index@(incompress)
        /*0038*/ 	.word	0x00000012


	//----- nvinfo : EIATTR_FRAME_SIZE
	.align		4
.L_9:
        /*003c*/ 	.byte	0x04, 0x11
        /*003e*/ 	.short	(.L_11 - .L_10)
	.align		4
.L_10:
        /*0040*/ 	.word	index@(incompress)
        /*0044*/ 	.word	0x00000000


	//----- nvinfo : EIATTR_MIN_STACK_SIZE
	.align		4
.L_11:
        /*0048*/ 	.byte	0x04, 0x12
        /*004a*/ 	.short	(.L_13 - .L_12)
	.align		4
.L_12:
        /*004c*/ 	.word	index@(incompress)
        /*0050*/ 	.word	0x00000000


	//----- nvinfo : EIATTR_MIN_STACK_SIZE
	.align		4
.L_13:
        /*0054*/ 	.byte	0x04, 0x12
        /*0056*/ 	.short	(.L_15 - .L_14)
	.align		4
.L_14:
        /*0058*/ 	.word	index@(pressure)
        /*005c*/ 	.word	0x00000000


	//----- nvinfo : EIATTR_MIN_STACK_SIZE
	.align		4
.L_15:
        /*0060*/ 	.byte	0x04, 0x12
        /*0062*/ 	.short	(.L_17 - .L_16)
	.align		4
.L_16:
        /*0064*/ 	.word	index@(divergence)
        /*0068*/ 	.word	0x00000000
.L_17:


//--------------------- .nv.compat                --------------------------
	.section	.nv.compat,"",@"SHT_CUDA_COMPAT_INFO"
	.align	4
        /*0000*/ 	.byte	0x02, 0x09, 0x00, 0x00, 0x02, 0x02, 0x01, 0x00, 0x02, 0x05, 0x05, 0x00, 0x03, 0x07, 0x01, 0x01
        /*0010*/ 	.byte	0x02, 0x03, 0x00, 0x00, 0x02, 0x06, 0x01, 0x00, 0x04, 0x0b, 0x08, 0x00, 0x09, 0x00, 0x00, 0x00
        /*0020*/ 	.byte	0x00, 0x00, 0x00, 0x00


//--------------------- .nv.info.incompress       --------------------------
	.section	.nv.info.incompress,"",@"SHT_CUDA_INFO"
	.sectionflags	@""
	.align	4


	//----- nvinfo : EIATTR_CUDA_API_VERSION
	.align		4
        /*0000*/ 	.byte	0x04, 0x37
        /*0002*/ 	.short	(.L_19 - .L_18)
.L_18:
        /*0004*/ 	.word	0x00000082


	//----- nvinfo : EIATTR_KPARAM_INFO
	.align		4
.L_19:
        /*0008*/ 	.byte	0x04, 0x17
        /*000a*/ 	.short	(.L_21 - .L_20)
.L_20:
        /*000c*/ 	.word	0x00000000
        /*0010*/ 	.short	0x0004
        /*0012*/ 	.short	0x001c
        /*0014*/ 	.byte	0x00, 0xf0, 0x11, 0x00


	//----- nvinfo : EIATTR_KPARAM_INFO
	.align		4
.L_21:
        /*0018*/ 	.byte	0x04, 0x17
        /*001a*/ 	.short	(.L_23 - .L_22)
.L_22:
        /*001c*/ 	.word	0x00000000
        /*0020*/ 	.short	0x0003
        /*0022*/ 	.short	0x0018
        /*0024*/ 	.byte	0x00, 0xf0, 0x11, 0x00


	//----- nvinfo : EIATTR_KPARAM_INFO
	.align		4
.L_23:
        /*0028*/ 	.byte	0x04, 0x17
        /*002a*/ 	.short	(.L_25 - .L_24)
.L_24:
        /*002c*/ 	.word	0x00000000
        /*0030*/ 	.short	0x0002
        /*0032*/ 	.short	0x0010
        /*0034*/ 	.byte	0x00, 0xf5, 0x21, 0x00


	//----- nvinfo : EIATTR_KPARAM_INFO
	.align		4
.L_25:
        /*0038*/ 	.byte	0x04, 0x17
        /*003a*/ 	.short	(.L_27 - .L_26)
.L_26:
        /*003c*/ 	.word	0x00000000
        /*0040*/ 	.short	0x0001
        /*0042*/ 	.short	0x0008
        /*0044*/ 	.byte	0x00, 0xf5, 0x21, 0x00


	//----- nvinfo : EIATTR_KPARAM_INFO
	.align		4
.L_27:
        /*0048*/ 	.byte	0x04, 0x17
        /*004a*/ 	.short	(.L_29 - .L_28)
.L_28:
        /*004c*/ 	.word	0x00000000
        /*0050*/ 	.short	0x0000
        /*0052*/ 	.short	0x0000
        /*0054*/ 	.byte	0x00, 0xf5, 0x21, 0x00


	//----- nvinfo : EIATTR_SPARSE_MMA_MASK
	.align		4
.L_29:
        /*0058*/ 	.byte	0x03, 0x50
        /*005a*/ 	.short	0x0000


	//----- nvinfo : EIATTR_MAXREG_COUNT
	.align		4
        /*005c*/ 	.byte	0x03, 0x1b
        /*005e*/ 	.short	0x00ff


	//----- nvinfo : EIATTR_MERCURY_ISA_VERSION
	.align		4
        /*0060*/ 	.byte	0x03, 0x5f
        /*0062*/ 	.short	0x0101


	//----- nvinfo : EIATTR_VRC_CTA_INIT_COUNT
	.align		4
        /*0064*/ 	.byte	0x02, 0x4a
	.zero		1
	.zero		1


	//----- nvinfo : EIATTR_EXIT_INSTR_OFFSETS
	.align		4
        /*0068*/ 	.byte	0x04, 0x1c
        /*006a*/ 	.short	(.L_31 - .L_30)


	//   ....[0]....
.L_30:
        /*006c*/ 	.word	0x00000100


	//   ....[1]....
        /*0070*/ 	.word	0x00000250


	//----- nvinfo : EIATTR_CBANK_PARAM_SIZE
	.align		4
.L_31:
        /*0074*/ 	.byte	0x03, 0x19
        /*0076*/ 	.short	0x0020


	//----- nvinfo : EIATTR_PARAM_CBANK
	.align		4
        /*0078*/ 	.byte	0x04, 0x0a
        /*007a*/ 	.short	(.L_33 - .L_32)
	.align		4
.L_32:
        /*007c*/ 	.word	index@(.nv.constant0.incompress)
        /*0080*/ 	.short	0x0380
        /*0082*/ 	.short	0x0020


	//----- nvinfo : EIATTR_SW_WAR
	.align		4
.L_33:
        /*0084*/ 	.byte	0x04, 0x36
        /*0086*/ 	.short	(.L_35 - .L_34)
.L_34:
        /*0088*/ 	.word	0x00000008
.L_35:


//--------------------- .nv.info.pressure         --------------------------
	.section	.nv.info.pressure,"",@"SHT_CUDA_INFO"
	.sectionflags	@""
	.align	4


	//----- nvinfo : EIATTR_CUDA_API_VERSION
	.align		4
        /*0000*/ 	.byte	0x04, 0x37
        /*0002*/ 	.short	(.L_37 - .L_36)
.L_36:
        /*0004*/ 	.word	0x00000082


	//----- nvinfo : EIATTR_KPARAM_INFO
	.align		4
.L_37:
        /*0008*/ 	.byte	0x04, 0x17
        /*000a*/ 	.short	(.L_39 - .L_38)
.L_38:
        /*000c*/ 	.word	0x00000000
        /*0010*/ 	.short	0x0004
        /*0012*/ 	.short	0x001c
        /*0014*/ 	.byte	0x00, 0xf0, 0x11, 0x00


	//----- nvinfo : EIATTR_KPARAM_INFO
	.align		4
.L_39:
        /*0018*/ 	.byte	0x04, 0x17
        /*001a*/ 	.short	(.L_41 - .L_40)
.L_40:
        /*001c*/ 	.word	0x00000000
        /*0020*/ 	.short	0x0003
        /*0022*/ 	.short	0x0018
        /*0024*/ 	.byte	0x00, 0xf0, 0x11, 0x00


	//----- nvinfo : EIATTR_KPARAM_INFO
	.align		4
.L_41:
        /*0028*/ 	.byte	0x04, 0x17
        /*002a*/ 	.short	(.L_43 - .L_42)
.L_42:
        /*002c*/ 	.word	0x00000000
        /*0030*/ 	.short	0x0002
        /*0032*/ 	.short	0x0010
        /*0034*/ 	.byte	0x00, 0xf5, 0x21, 0x00


	//----- nvinfo : EIATTR_KPARAM_INFO
	.align		4
.L_43:
        /*0038*/ 	.byte	0x04, 0x17
        /*003a*/ 	.short	(.L_45 - .L_44)
.L_44:
        /*003c*/ 	.word	0x00000000
        /*0040*/ 	.short	0x0001
        /*0042*/ 	.short	0x0008
        /*0044*/ 	.byte	0x00, 0xf5, 0x21, 0x00


	//----- nvinfo : EIATTR_KPARAM_INFO
	.align		4
.L_45:
        /*0048*/ 	.byte	0x04, 0x17
        /*004a*/ 	.short	(.L_47 - .L_46)
.L_46:
        /*004c*/ 	.word	0x00000000
        /*0050*/ 	.short	0x0000
        /*0052*/ 	.short	0x0000
        /*0054*/ 	.byte	0x00, 0xf5, 0x21, 0x00


	//----- nvinfo : EIATTR_SPARSE_MMA_MASK
	.align		4
.L_47:
        /*0058*/ 	.byte	0x03, 0x50
        /*005a*/ 	.short	0x0000


	//----- nvinfo : EIATTR_MAXREG_COUNT
	.align		4
        /*005c*/ 	.byte	0x03, 0x1b
        /*005e*/ 	.short	0x00ff


	//----- nvinfo : EIATTR_MERCURY_ISA_VERSION
	.align		4
        /*0060*/ 	.byte	0x03, 0x5f
        /*0062*/ 	.short	0x0101


	//----- nvinfo : EIATTR_VRC_CTA_INIT_COUNT
	.align		4
        /*0064*/ 	.byte	0x02, 0x4a
	.zero		1
	.zero		1


	//----- nvinfo : EIATTR_EXIT_INSTR_OFFSETS
	.align		4
        /*0068*/ 	.byte	0x04, 0x1c
        /*006a*/ 	.short	(.L_49 - .L_48)


	//   ....[0]....
.L_48:
        /*006c*/ 	.word	0x00000100


	//   ....[1]....
        /*0070*/ 	.word	0x000002b0


	//----- nvinfo : EIATTR_CBANK_PARAM_SIZE
	.align		4
.L_49:
        /*0074*/ 	.byte	0x03, 0x19
        /*0076*/ 	.short	0x0020


	//----- nvinfo : EIATTR_PARAM_CBANK
	.align		4
        /*0078*/ 	.byte	0x04, 0x0a
        /*007a*/ 	.short	(.L_51 - .L_50)
	.align		4
.L_50:
        /*007c*/ 	.word	index@(.nv.constant0.pressure)
        /*0080*/ 	.short	0x0380
        /*0082*/ 	.short	0x0020


	//----- nvinfo : EIATTR_SW_WAR
	.align		4
.L_51:
        /*0084*/ 	.byte	0x04, 0x36
        /*0086*/ 	.short	(.L_53 - .L_52)
.L_52:
        /*0088*/ 	.word	0x00000008
.L_53:


//--------------------- .nv.info.divergence       --------------------------
	.section	.nv.info.divergence,"",@"SHT_CUDA_INFO"
	.sectionflags	@""
	.align	4


	//----- nvinfo : EIATTR_CUDA_API_VERSION
	.align		4
        /*0000*/ 	.byte	0x04, 0x37
        /*0002*/ 	.short	(.L_55 - .L_54)
.L_54:
        /*0004*/ 	.word	0x00000082


	//----- nvinfo : EIATTR_KPARAM_INFO
	.align		4
.L_55:
        /*0008*/ 	.byte	0x04, 0x17
        /*000a*/ 	.short	(.L_57 - .L_56)
.L_56:
        /*000c*/ 	.word	0x00000000
        /*0010*/ 	.short	0x0004
        /*0012*/ 	.short	0x001c
        /*0014*/ 	.byte	0x00, 0xf0, 0x11, 0x00


	//----- nvinfo : EIATTR_KPARAM_INFO
	.align		4
.L_57:
        /*0018*/ 	.byte	0x04, 0x17
        /*001a*/ 	.short	(.L_59 - .L_58)
.L_58:
        /*001c*/ 	.word	0x00000000
        /*0020*/ 	.short	0x0003
        /*0022*/ 	.short	0x0018
        /*0024*/ 	.byte	0x00, 0xf0, 0x11, 0x00


	//----- nvinfo : EIATTR_KPARAM_INFO
	.align		4
.L_59:
        /*0028*/ 	.byte	0x04, 0x17
        /*002a*/ 	.short	(.L_61 - .L_60)
.L_60:
        /*002c*/ 	.word	0x00000000
        /*0030*/ 	.short	0x0002
        /*0032*/ 	.short	0x0010
        /*0034*/ 	.byte	0x00, 0xf5, 0x21, 0x00


	//----- nvinfo : EIATTR_KPARAM_INFO
	.align		4
.L_61:
        /*0038*/ 	.byte	0x04, 0x17
        /*003a*/ 	.short	(.L_63 - .L_62)
.L_62:
        /*003c*/ 	.word	0x00000000
        /*0040*/ 	.short	0x0001
        /*0042*/ 	.short	0x0008
        /*0044*/ 	.byte	0x00, 0xf5, 0x21, 0x00


	//----- nvinfo : EIATTR_KPARAM_INFO
	.align		4
.L_63:
        /*0048*/ 	.byte	0x04, 0x17
        /*004a*/ 	.short	(.L_65 - .L_64)
.L_64:
        /*004c*/ 	.word	0x00000000
        /*0050*/ 	.short	0x0000
        /*0052*/ 	.short	0x0000
        /*0054*/ 	.byte	0x00, 0xf5, 0x21, 0x00


	//----- nvinfo : EIATTR_SPARSE_MMA_MASK
	.align		4
.L_65:
        /*0058*/ 	.byte	0x03, 0x50
        /*005a*/ 	.short	0x0000


	//----- nvinfo : EIATTR_MAXREG_COUNT
	.align		4
        /*005c*/ 	.byte	0x03, 0x1b
        /*005e*/ 	.short	0x00ff


	//----- nvinfo : EIATTR_MERCURY_ISA_VERSION
	.align		4
        /*0060*/ 	.byte	0x03, 0x5f
        /*0062*/ 	.short	0x0101


	//----- nvinfo : EIATTR_VRC_CTA_INIT_COUNT
	.align		4
        /*0064*/ 	.byte	0x02, 0x4a
	.zero		1
	.zero		1


	//----- nvinfo : EIATTR_EXIT_INSTR_OFFSETS
	.align		4
        /*0068*/ 	.byte	0x04, 0x1c
        /*006a*/ 	.short	(.L_67 - .L_66)


	//   ....[0]....
.L_66:
        /*006c*/ 	.word	0x00000100


	//   ....[1]....
        /*0070*/ 	.word	0x00000230


	//----- nvinfo : EIATTR_CBANK_PARAM_SIZE
	.align		4
.L_67:
        /*0074*/ 	.byte	0x03, 0x19
        /*0076*/ 	.short	0x0020


	//----- nvinfo : EIATTR_PARAM_CBANK
	.align		4
        /*0078*/ 	.byte	0x04, 0x0a
        /*007a*/ 	.short	(.L_69 - .L_68)
	.align		4
.L_68:
        /*007c*/ 	.word	index@(.nv.constant0.divergence)
        /*0080*/ 	.short	0x0380
        /*0082*/ 	.short	0x0020


	//----- nvinfo : EIATTR_SW_WAR
	.align		4
.L_69:
        /*0084*/ 	.byte	0x04, 0x36
        /*0086*/ 	.short	(.L_71 - .L_70)
.L_70:
        /*0088*/ 	.word	0x00000008
.L_71:


//--------------------- .nv.callgraph             --------------------------
	.section	.nv.callgraph,"",@"SHT_CUDA_CALLGRAPH"
	.align	4
	.sectionentsize	8
	.align		4
        /*0000*/ 	.word	0x00000000
	.align		4
        /*0004*/ 	.word	0xffffffff
	.align		4
        /*0008*/ 	.word	0x00000000
	.align		4
        /*000c*/ 	.word	0xfffffffe
	.align		4
        /*0010*/ 	.word	0x00000000
	.align		4
        /*0014*/ 	.word	0xfffffffd
	.align		4
        /*0018*/ 	.word	0x00000000
	.align		4
        /*001c*/ 	.word	0xfffffffc


//--------------------- .text.incompress          --------------------------
	.section	.text.incompress,"ax",@progbits
	.align	128
        .global         incompress
        .type           incompress,@function
        .size           incompress,(.L_x_3 - incompress)
        .other          incompress,@"STO_CUDA_ENTRY STV_DEFAULT"
incompress:
.text.incompress:
[----:B------:R-:W-:Y:S01]  /*0000*/  LDC R1, c[0x0][0x37c] ;  /* 0x0000df00ff017b82 */ /* 0x000fe20000000800 */
[----:B------:R-:W0:Y:S07]  /*0010*/  S2R R7, SR_TID.Y ;  /* 0x0000000000077919 */ /* 0x000e2e0000002200 */
[----:B------:R-:W1:Y:S01]  /*0020*/  LDC R0, c[0x0][0x360] ;  /* 0x0000d800ff007b82 */ /* 0x000e620000000800 */
[----:B------:R-:W1:Y:S07]  /*0030*/  S2R R5, SR_TID.X ;  /* 0x0000000000057919 */ /* 0x000e6e0000002100 */
[----:B------:R-:W0:Y:S08]  /*0040*/  S2UR UR5, SR_CTAID.Y ;  /* 0x00000000000579c3 */ /* 0x000e300000002600 */
[----:B------:R-:W0:Y:S08]  /*0050*/  LDC R8, c[0x0][0x364] ;  /* 0x0000d900ff087b82 */ /* 0x000e300000000800 */
[----:B------:R-:W1:Y:S08]  /*0060*/  S2UR UR4, SR_CTAID.X ;  /* 0x00000000000479c3 */ /* 0x000e700000002500 */
[----:B------:R-:W2:Y:S01]  /*0070*/  LDC.64 R2, c[0x0][0x398] ;  /* 0x0000e600ff027b82 */ /* 0x000ea20000000a00 */
[----:B0-----:R-:W-:-:S05]  /*0080*/  IMAD R8, R8, UR5, R7 ;  /* 0x0000000508087c24 */ /* 0x001fca000f8e0207 */
[----:B------:R-:W-:Y:S01]  /*0090*/  ISETP.NE.AND P0, PT, R8, RZ, PT ;  /* 0x000000ff0800720c */ /* 0x000fe20003f05270 */
[----:B-1----:R-:W-:-:S05]  /*00a0*/  IMAD R0, R0, UR4, R5 ;  /* 0x0000000400007c24 */ /* 0x002fca000f8e0205 */
[----:B------:R-:W-:Y:S02]  /*00b0*/  ISETP.LT.OR P0, PT, R0, 0x1, !P0 ;  /* 0x000000010000780c */ /* 0x000fe40004701670 */
[----:B--2---:R-:W-:Y:S02]  /*00c0*/  IADD3 R5, PT, PT, R3, -0x1, RZ ;  /* 0xffffffff03057810 */ /* 0x004fe40007ffe0ff */
[----:B------:R-:W-:Y:S02]  /*00d0*/  IADD3 R7, PT, PT, R2, -0x1, RZ ;  /* 0xffffffff02077810 */ /* 0x000fe40007ffe0ff */
[----:B------:R-:W-:-:S04]  /*00e0*/  ISETP.GE.OR P0, PT, R0, R5, P0 ;  /* 0x000000050000720c */ /* 0x000fc80000706670 */
[----:B------:R-:W-:-:S13]  /*00f0*/  ISETP.GE.OR P0, PT, R8, R7, P0 ;  /* 0x000000070800720c */ /* 0x000fda0000706670 */
[----:B------:R-:W-:Y:S05]  /*0100*/  @P0 EXIT ;  /* 0x000000000000094d */ /* 0x000fea0003800000 */
[----:B------:R-:W0:Y:S01]  /*0110*/  LDC.64 R4, c[0x0][0x390] ;  /* 0x0000e400ff047b82 */ /* 0x000e220000000a00 */
[----:B------:R-:W1:Y:S01]  /*0120*/  LDCU.64 UR4, c[0x0][0x358] ;  /* 0x00006b00ff0477ac */ /* 0x000e620008000a00 */
[----:B------:R-:W-:-:S06]  /*0130*/  IMAD R11, R8, R3, R0 ;  /* 0x00000003080b7224 */ /* 0x000fcc00078e0200 */
[----:B------:R-:W2:Y:S08]  /*0140*/  LDC.64 R6, c[0x0][0x380] ;  /* 0x0000e000ff067b82 */ /* 0x000eb00000000a00 */
[----:B------:R-:W3:Y:S01]  /*0150*/  LDC.64 R8, c[0x0][0x388] ;  /* 0x0000e200ff087b82 */ /* 0x000ee20000000a00 */
[----:B0-----:R-:W-:-:S05]  /*0160*/  IMAD.WIDE R4, R11, 0x4, R4 ;  /* 0x000000040b047825 */ /* 0x001fca00078e0204 */
[----:B-1----:R-:W4:Y:S01]  /*0170*/  LDG.E R0, desc[UR4][R4.64+0x4] ;  /* 0x0000040404007981 */ /* 0x002f22000c1e1900 */
[----:B--2---:R-:W-:-:S03]  /*0180*/  IMAD.WIDE R6, R11, 0x4, R6 ;  /* 0x000000040b067825 */ /* 0x004fc600078e0206 */
[----:B------:R-:W4:Y:S04]  /*0190*/  LDG.E R13, desc[UR4][R4.64] ;  /* 0x00000004040d7981 */ /* 0x000f28000c1e1900 */
[----:B------:R-:W2:Y:S01]  /*01a0*/  LDG.E R15, desc[UR4][R6.64] ;  /* 0x00000004060f7981 */ /* 0x000ea2000c1e1900 */
[----:B------:R-:W-:-:S04]  /*01b0*/  IMAD.WIDE R2, R3, 0x4, R4 ;  /* 0x0000000403027825 */ /* 0x000fc800078e0204 */
[----:B---3--:R-:W-:Y:S02]  /*01c0*/  IMAD.WIDE R8, R11, 0x4, R8 ;  /* 0x000000040b087825 */ /* 0x008fe400078e0208 */
[----:B------:R-:W3:Y:S02]  /*01d0*/  LDG.E R2, desc[UR4][R2.64] ;  /* 0x0000000402027981 */ /* 0x000ee4000c1e1900 */
[----:B----4-:R-:W-:-:S04]  /*01e0*/  FADD R0, R0, -R13 ;  /* 0x8000000d00007221 */ /* 0x010fc80000000000 */
[----:B--2---:R-:W-:-:S05]  /*01f0*/  FADD R15, -R0, R15 ;  /* 0x0000000f000f7221 */ /* 0x004fca0000000100 */
[----:B------:R-:W-:Y:S04]  /*0200*/  STG.E desc[UR4][R6.64], R15 ;  /* 0x0000000f06007986 */ /* 0x000fe8000c101904 */
[----:B------:R-:W2:Y:S01]  /*0210*/  LDG.E R0, desc[UR4][R8.64] ;  /* 0x0000000408007981 */ /* 0x000ea2000c1e1900 */
[----:B---3--:R-:W-:-:S04]  /*0220*/  FADD R13, -R13, R2 ;  /* 0x000000020d0d7221 */ /* 0x008fc80000000100 */
[----:B--2---:R-:W-:-:S05]  /*0230*/  FADD R13, -R13, R0 ;  /* 0x000000000d0d7221 */ /* 0x004fca0000000100 */
[----:B------:R-:W-:Y:S01]  /*0240*/  STG.E desc[UR4][R8.64], R13 ;  /* 0x0000000d08007986 */ /* 0x000fe2000c101904 */
[----:B------:R-:W-:Y:S05]  /*0250*/  EXIT ;  /* 0x000000000000794d */ /* 0x000fea0003800000 */
.L_x_0:
[----:B------:R-:W-:-:S00]  /*0260*/  BRA `(.L_x_0) ;  /* 0xfffffffc00fc7947 */ /* 0x000fc0000383ffff */
[----:B------:R-:W-:-:S00]  /*0270*/  NOP ;  /* 0x0000000000007918 */ /* 0x000fc00000000000 */
        /* <DEDUP_REMOVED lines=8> */
.L_x_3:


//--------------------- .text.pressure            --------------------------
	.section	.text.pressure,"ax",@progbits
	.align	128
        .global         pressure
        .type           pressure,@function
        .size           pressure,(.L_x_4 - pressure)
        .other          pressure,@"STO_CUDA_ENTRY STV_DEFAULT"
pressure:
.text.pressure:
        /* <DEDUP_REMOVED lines=18> */
[CC--:B------:R-:W-:Y:S01]  /*0120*/  IMAD R2, R0.reuse, R3.reuse, R3 ;  /* 0x0000000300027224 */ /* 0x0c0fe200078e0203 */
[----:B------:R-:W-:Y:S01]  /*0130*/  IADD3 R11, PT, PT, -R3, RZ, RZ ;  /* 0x000000ff030b7210 */ /* 0x000fe20007ffe1ff */
[----:B------:R-:W1:Y:S01]  /*0140*/  LDCU.64 UR4, c[0x0][0x358] ;  /* 0x00006b00ff0477ac */ /* 0x000e620008000a00 */
[-C--:B------:R-:W-:Y:S02]  /*0150*/  IMAD R0, R0, R3.reuse, R6 ;  /* 0x0000000300007224 */ /* 0x080fe400078e0206 */
[----:B------:R-:W-:Y:S02]  /*0160*/  LEA R11, R11, R2, 0x1 ;  /* 0x000000020b0b7211 */ /* 0x000fe400078e08ff */
[----:B------:R-:W2:Y:S01]  /*0170*/  LDC.64 R4, c[0x0][0x390] ;  /* 0x0000e400ff047b82 */ /* 0x000ea20000000a00 */
[----:B------:R-:W-:Y:S02]  /*0180*/  IADD3 R7, PT, PT, R0, R3, RZ ;  /* 0x0000000300077210 */ /* 0x000fe40007ffe0ff */
[----:B------:R-:W-:-:S03]  /*0190*/  IADD3 R11, PT, PT, R6, R11, RZ ;  /* 0x0000000b060b7210 */ /* 0x000fc60007ffe0ff */
[----:B0-----:R-:W-:-:S04]  /*01a0*/  IMAD.WIDE R6, R7, 0x4, R8 ;  /* 0x0000000407067825 */ /* 0x001fc800078e0208 */
[----:B------:R-:W-:Y:S02]  /*01b0*/  IMAD.WIDE R8, R11, 0x4, R8 ;  /* 0x000000040b087825 */ /* 0x000fe400078e0208 */
[----:B-1----:R-:W3:Y:S01]  /*01c0*/  LDG.E R6, desc[UR4][R6.64] ;  /* 0x0000000406067981 */ /* 0x002ee2000c1e1900 */
[----:B------:R-:W0:Y:S01]  /*01d0*/  LDC.64 R10, c[0x0][0x380] ;  /* 0x0000e000ff0a7b82 */ /* 0x000e220000000a00 */
[----:B------:R-:W-:Y:S02]  /*01e0*/  IMAD.WIDE R2, R3, 0x4, R8 ;  /* 0x0000000403027825 */ /* 0x000fe400078e0208 */
[----:B------:R-:W3:Y:S02]  /*01f0*/  LDG.E R9, desc[UR4][R8.64] ;  /* 0x0000000408097981 */ /* 0x000ee4000c1e1900 */
[----:B--2---:R-:W-:Y:S02]  /*0200*/  IMAD.WIDE R4, R0, 0x4, R4 ;  /* 0x0000000400047825 */ /* 0x004fe400078e0204 */
[----:B------:R-:W2:Y:S04]  /*0210*/  LDG.E R13, desc[UR4][R2.64+0x4] ;  /* 0x00000404020d7981 */ /* 0x000ea8000c1e1900 */
[----:B------:R-:W4:Y:S04]  /*0220*/  LDG.E R15, desc[UR4][R2.64+-0x4] ;  /* 0xfffffc04020f7981 */ /* 0x000f28000c1e1900 */
[----:B------:R-:W5:Y:S01]  /*0230*/  LDG.E R5, desc[UR4][R4.64] ;  /* 0x0000000404057981 */ /* 0x000f62000c1e1900 */
[----:B---3--:R-:W-:Y:S01]  /*0240*/  FADD R12, R6, R9 ;  /* 0x00000009060c7221 */ /* 0x008fe20000000000 */
[----:B0-----:R-:W-:-:S04]  /*0250*/  IMAD.WIDE R6, R0, 0x4, R10 ;  /* 0x0000000400067825 */ /* 0x001fc800078e020a */
[----:B--2---:R-:W-:-:S04]  /*0260*/  FADD R12, R12, R13 ;  /* 0x0000000d0c0c7221 */ /* 0x004fc80000000000 */
[----:B----4-:R-:W-:-:S04]  /*0270*/  FADD R12, R12, R15 ;  /* 0x0000000f0c0c7221 */ /* 0x010fc80000000000 */
[----:B-----5:R-:W-:-:S04]  /*0280*/  FADD R12, R12, -R5 ;  /* 0x800000050c0c7221 */ /* 0x020fc80000000000 */
[----:B------:R-:W-:-:S05]  /*0290*/  FMUL R9, R12, 0.25 ;  /* 0x3e8000000c097820 */ /* 0x000fca0000400000 */
[----:B------:R-:W-:Y:S01]  /*02a0*/  STG.E desc[UR4][R6.64], R9 ;  /* 0x0000000906007986 */ /* 0x000fe2000c101904 */
[----:B------:R-:W-:Y:S05]  /*02b0*/  EXIT ;  /* 0x000000000000794d */ /* 0x000fea0003800000 */
.L_x_1:
        /* <DEDUP_REMOVED lines=12> */
.L_x_4:


//--------------------- .text.divergence          --------------------------
	.section	.text.divergence,"ax",@progbits
	.align	128
        .global         divergence
        .type           divergence,@function
        .size           divergence,(.L_x_5 - divergence)
        .other          divergence,@"STO_CUDA_ENTRY STV_DEFAULT"
divergence:
.text.divergence:
[----:B------:R-:W-:Y:S01]  /*0000*/  LDC R1, c[0x0][0x37c] ;  /* 0x0000df00ff017b82 */ /* 0x000fe20000000800 */
[----:B------:R-:W0:Y:S07]  /*0010*/  S2R R2, SR_TID.Y ;  /* 0x0000000000027919 */ /* 0x000e2e0000002200 */
[----:B------:R-:W1:Y:S01]  /*0020*/  LDC R0, c[0x0][0x360] ;  /* 0x0000d800ff007b82 */ /* 0x000e620000000800 */
[----:B------:R-:W2:Y:S01]  /*0030*/  LDCU.64 UR4, c[0x0][0x398] ;  /* 0x00007300ff0477ac */ /* 0x000ea20008000a00 */
[----:B------:R-:W1:Y:S06]  /*0040*/  S2R R3, SR_TID.X ;  /* 0x0000000000037919 */ /* 0x000e6c0000002100 */
[----:B------:R-:W0:Y:S08]  /*0050*/  S2UR UR7, SR_CTAID.Y ;  /* 0x00000000000779c3 */ /* 0x000e300000002600 */
[----:B------:R-:W0:Y:S01]  /*0060*/  LDC R7, c[0x0][0x364] ;  /* 0x0000d900ff077b82 */ /* 0x000e220000000800 */
[----:B--2---:R-:W-:-:S07]  /*0070*/  UIADD3 UR4, UPT, UPT, UR4, -0x1, URZ ;  /* 0xffffffff04047890 */ /* 0x004fce000fffe0ff */
[----:B------:R-:W1:Y:S01]  /*0080*/  S2UR UR6, SR_CTAID.X ;  /* 0x00000000000679c3 */ /* 0x000e620000002500 */
[----:B0-----:R-:W-:-:S05]  /*0090*/  IMAD R7, R7, UR7, R2 ;  /* 0x0000000707077c24 */ /* 0x001fca000f8e0202 */
[----:B------:R-:W-:Y:S01]  /*00a0*/  ISETP.NE.AND P0, PT, R7, RZ, PT ;  /* 0x000000ff0700720c */ /* 0x000fe20003f05270 */
[----:B-1----:R-:W-:Y:S01]  /*00b0*/  IMAD R0, R0, UR6, R3 ;  /* 0x0000000600007c24 */ /* 0x002fe2000f8e0203 */
[----:B------:R-:W-:-:S04]  /*00c0*/  UIADD3 UR6, UPT, UPT, UR5, -0x1, URZ ;  /* 0xffffffff05067890 */ /* 0x000fc8000fffe0ff */
[----:B------:R-:W-:-:S04]  /*00d0*/  ISETP.LT.OR P0, PT, R0, 0x1, !P0 ;  /* 0x000000010000780c */ /* 0x000fc80004701670 */
[----:B------:R-:W-:-:S04]  /*00e0*/  ISETP.GE.OR P0, PT, R0, UR6, P0 ;  /* 0x0000000600007c0c */ /* 0x000fc80008706670 */
[----:B------:R-:W-:-:S13]  /*00f0*/  ISETP.GE.OR P0, PT, R7, UR4, P0 ;  /* 0x0000000407007c0c */ /* 0x000fda0008706670 */
[----:B------:R-:W-:Y:S05]  /*0100*/  @P0 EXIT ;  /* 0x000000000000094d */ /* 0x000fea0003800000 */
[----:B------:R-:W0:Y:S01]  /*0110*/  LDC.64 R4, c[0x0][0x390] ;  /* 0x0000e400ff047b82 */ /* 0x000e220000000a00 */
[----:B------:R-:W1:Y:S01]  /*0120*/  LDCU.64 UR6, c[0x0][0x358] ;  /* 0x00006b00ff0677ac */ /* 0x000e620008000a00 */
[----:B------:R-:W-:-:S05]  /*0130*/  IMAD R11, R7, UR5, R0 ;  /* 0x00000005070b7c24 */ /* 0x000fca000f8e0200 */
[C---:B------:R-:W-:Y:S01]  /*0140*/  IADD3.X R9, PT, PT, R11.reuse, UR5, RZ, PT, !PT ;  /* 0x000000050b097c10 */ /* 0x040fe2000bffe4ff */
[----:B------:R-:W2:Y:S01]  /*0150*/  LDC.64 R2, c[0x0][0x388] ;  /* 0x0000e200ff027b82 */ /* 0x000ea20000000a00 */
[----:B0-----:R-:W-:-:S04]  /*0160*/  IMAD.WIDE R6, R11, 0x4, R4 ;  /* 0x000000040b067825 */ /* 0x001fc800078e0204 */
[----:B------:R-:W-:Y:S02]  /*0170*/  IMAD.WIDE R4, R9, 0x4, R4 ;  /* 0x0000000409047825 */ /* 0x000fe400078e0204 */
[----:B-1----:R-:W3:Y:S01]  /*0180*/  LDG.E R7, desc[UR6][R6.64] ;  /* 0x0000000606077981 */ /* 0x002ee2000c1e1900 */
[----:B------:R-:W0:Y:S01]  /*0190*/  LDC.64 R8, c[0x0][0x380] ;  /* 0x0000e000ff087b82 */ /* 0x000e220000000a00 */
[C---:B--2---:R-:W-:Y:S02]  /*01a0*/  IMAD.WIDE R2, R11.reuse, 0x4, R2 ;  /* 0x000000040b027825 */ /* 0x044fe400078e0202 */
[----:B------:R-:W3:Y:S04]  /*01b0*/  LDG.E R4, desc[UR6][R4.64] ;  /* 0x0000000604047981 */ /* 0x000ee8000c1e1900 */
[----:B------:R-:W2:Y:S04]  /*01c0*/  LDG.E R0, desc[UR6][R2.64+0x4] ;  /* 0x0000040602007981 */ /* 0x000ea8000c1e1900 */
[----:B------:R-:W2:Y:S01]  /*01d0*/  LDG.E R13, desc[UR6][R2.64] ;  /* 0x00000006020d7981 */ /* 0x000ea2000c1e1900 */
[----:B0-----:R-:W-:-:S04]  /*01e0*/  IMAD.WIDE R8, R11, 0x4, R8 ;  /* 0x000000040b087825 */ /* 0x001fc800078e0208 */
[----:B--2---:R-:W-:Y:S01]  /*01f0*/  FADD R0, R0, -R13 ;  /* 0x8000000d00007221 */ /* 0x004fe20000000000 */
[----:B---3--:R-:W-:-:S04]  /*0200*/  FADD R13, R4, -R7 ;  /* 0x80000007040d7221 */ /* 0x008fc80000000000 */
[----:B------:R-:W-:-:S05]  /*0210*/  FADD R13, R0, R13 ;  /* 0x0000000d000d7221 */ /* 0x000fca0000000000 */
[----:B------:R-:W-:Y:S01]  /*0220*/  STG.E desc[UR6][R8.64], R13 ;  /* 0x0000000d08007986 */ /* 0x000fe2000c101906 */
[----:B------:R-:W-:Y:S05]  /*0230*/  EXIT ;  /* 0x000000000000794d */ /* 0x000fea0003800000 */
.L_x_2:
        /* <DEDUP_REMOVED lines=12> */
.L_x_5:


//--------------------- .nv.shared.reserved.0     --------------------------
	.section	.nv.shared.reserved.0,"aw",@nobits
	.weak		__nv_reservedSMEM_offset_0_alias
	.size		__nv_reservedSMEM_offset_0_alias, 0, 64
	.other		__nv_reservedSMEM_offset_0_alias,@"STO_CUDA_RESERVED_SHARED STV_DEFAULT"
__nv_reservedSMEM_offset_0_alias:
	.zero		0
	.zero		64


//--------------------- .nv.constant0.incompress  --------------------------
	.section	.nv.constant0.incompress,"a",@progbits
	.sectionflags	@""
	.align	4
.nv.constant0.incompress:
	.zero		928


//--------------------- .nv.constant0.pressure    --------------------------
	.section	.nv.constant0.pressure,"a",@progbits
	.sectionflags	@""
	.align	4
.nv.constant0.pressure:
	.zero		928


//--------------------- .nv.constant0.divergence  --------------------------
	.section	.nv.constant0.divergence,"a",@progbits
	.sectionflags	@""
	.align	4
.nv.constant0.divergence:
	.zero		928


//--------------------- SYMBOLS --------------------------

	.type		.nv.reservedSmem.offset0,@object
	.size		.nv.reservedSmem.offset0,0x4
